	.headerflags	@"EF_CUDA_TEXMODE_UNIFIED EF_CUDA_64BIT_ADDRESS EF_CUDA_ACCELERATORS EF_CUDA_SM90 EF_CUDA_VIRTUAL_SM(EF_CUDA_SM90)"
	.elftype	@"ET_EXEC"


//--------------------- .nv.info                  --------------------------
	.section	.nv.info,"",@"SHT_CUDA_INFO"
	.align	4


	//----- nvinfo : EIATTR_REGCOUNT
	.align		4
        /*0000*/ 	.byte	0x04, 0x2f
        /*0002*/ 	.short	(.L_1 - .L_0)
	.align		4
.L_0:
        /*0004*/ 	.word	index@(triton_poi_fused__unsafe_index_add_convolution_mul_relu_sub_27)
        /*0008*/ 	.word	0x0000001a


	//----- nvinfo : EIATTR_MIN_STACK_SIZE
	.align		4
.L_1:
        /*000c*/ 	.byte	0x04, 0x12
        /*000e*/ 	.short	(.L_3 - .L_2)
	.align		4
.L_2:
        /*0010*/ 	.word	index@(triton_poi_fused__unsafe_index_add_convolution_mul_relu_sub_27)
        /*0014*/ 	.word	0x00000000


	//----- nvinfo : EIATTR_FRAME_SIZE
	.align		4
.L_3:
        /*0018*/ 	.byte	0x04, 0x11
        /*001a*/ 	.short	(.L_5 - .L_4)
	.align		4
.L_4:
        /*001c*/ 	.word	index@(triton_poi_fused__unsafe_index_add_convolution_mul_relu_sub_27)
        /*0020*/ 	.word	0x00000000


	//----- nvinfo : EIATTR_MIN_STACK_SIZE
	.align		4
.L_5:
        /*0024*/ 	.byte	0x04, 0x12
        /*0026*/ 	.short	(.L_7 - .L_6)
	.align		4
.L_6:
        /*0028*/ 	.word	index@(triton_poi_fused__unsafe_index_add_convolution_mul_relu_sub_27)
        /*002c*/ 	.word	0x00000000
.L_7:


//--------------------- .nv.info.triton_poi_fused__unsafe_index_add_convolution_mul_relu_sub_27 --------------------------
	.section	.nv.info.triton_poi_fused__unsafe_index_add_convolution_mul_relu_sub_27,"",@"SHT_CUDA_INFO"
	.sectionflags	@""
	.align	4


	//----- nvinfo : EIATTR_CUDA_API_VERSION
	.align		4
        /*0000*/ 	.byte	0x04, 0x37
        /*0002*/ 	.short	(.L_9 - .L_8)
.L_8:
        /*0004*/ 	.word	0x0000007c


	//----- nvinfo : EIATTR_KPARAM_INFO
	.align		4
.L_9:
        /*0008*/ 	.byte	0x04, 0x17
        /*000a*/ 	.short	(.L_11 - .L_10)
.L_10:
        /*000c*/ 	.word	0x00000000
        /*0010*/ 	.short	0x0009
        /*0012*/ 	.short	0x0048
        /*0014*/ 	.byte	0x00, 0xf0, 0x11, 0x00


	//----- nvinfo : EIATTR_KPARAM_INFO
	.align		4
.L_11:
        /*0018*/ 	.byte	0x04, 0x17
        /*001a*/ 	.short	(.L_13 - .L_12)
.L_12:
        /*001c*/ 	.word	0x00000000
        /*0020*/ 	.short	0x0008
        /*0022*/ 	.short	0x0040
        /*0024*/ 	.byte	0x00, 0xf4, 0x21, 0x00


	//----- nvinfo : EIATTR_KPARAM_INFO
	.align		4
.L_13:
        /*0028*/ 	.byte	0x04, 0x17
        /*002a*/ 	.short	(.L_15 - .L_14)
.L_14:
        /*002c*/ 	.word	0x00000000
        /*0030*/ 	.short	0x0007
        /*0032*/ 	.short	0x0038
        /*0034*/ 	.byte	0x00, 0xf4, 0x21, 0x00


	//----- nvinfo : EIATTR_KPARAM_INFO
	.align		4
.L_15:
        /*0038*/ 	.byte	0x04, 0x17
        /*003a*/ 	.short	(.L_17 - .L_16)
.L_16:
        /*003c*/ 	.word	0x00000000
        /*0040*/ 	.short	0x0006
        /*0042*/ 	.short	0x0030
        /*0044*/ 	.byte	0x00, 0xf4, 0x21, 0x00


	//----- nvinfo : EIATTR_KPARAM_INFO
	.align		4
.L_17:
        /*0048*/ 	.byte	0x04, 0x17
        /*004a*/ 	.short	(.L_19 - .L_18)
.L_18:
        /*004c*/ 	.word	0x00000000
        /*0050*/ 	.short	0x0005
        /*0052*/ 	.short	0x0028
        /*0054*/ 	.byte	0x00, 0xf4, 0x21, 0x00


	//----- nvinfo : EIATTR_KPARAM_INFO
	.align		4
.L_19:
        /*0058*/ 	.byte	0x04, 0x17
        /*005a*/ 	.short	(.L_21 - .L_20)
.L_20:
        /*005c*/ 	.word	0x00000000
        /*0060*/ 	.short	0x0004
        /*0062*/ 	.short	0x0020
        /*0064*/ 	.byte	0x00, 0xf4, 0x21, 0x00


	//----- nvinfo : EIATTR_KPARAM_INFO
	.align		4
.L_21:
        /*0068*/ 	.byte	0x04, 0x17
        /*006a*/ 	.short	(.L_23 - .L_22)
.L_22:
        /*006c*/ 	.word	0x00000000
        /*0070*/ 	.short	0x0003
        /*0072*/ 	.short	0x0018
        /*0074*/ 	.byte	0x00, 0xf4, 0x21, 0x00


	//----- nvinfo : EIATTR_KPARAM_INFO
	.align		4
.L_23:
        /*0078*/ 	.byte	0x04, 0x17
        /*007a*/ 	.short	(.L_25 - .L_24)
.L_24:
        /*007c*/ 	.word	0x00000000
        /*0080*/ 	.short	0x0002
        /*0082*/ 	.short	0x0010
        /*0084*/ 	.byte	0x00, 0xf4, 0x21, 0x00


	//----- nvinfo : EIATTR_KPARAM_INFO
	.align		4
.L_25:
        /*0088*/ 	.byte	0x04, 0x17
        /*008a*/ 	.short	(.L_27 - .L_26)
.L_26:
        /*008c*/ 	.word	0x00000000
        /*0090*/ 	.short	0x0001
        /*0092*/ 	.short	0x0008
        /*0094*/ 	.byte	0x00, 0xf4, 0x21, 0x00


	//----- nvinfo : EIATTR_KPARAM_INFO
	.align		4
.L_27:
        /*0098*/ 	.byte	0x04, 0x17
        /*009a*/ 	.short	(.L_29 - .L_28)
.L_28:
        /*009c*/ 	.word	0x00000000
        /*00a0*/ 	.short	0x0000
        /*00a2*/ 	.short	0x0000
        /*00a4*/ 	.byte	0x00, 0xf4, 0x21, 0x00


	//----- nvinfo : EIATTR_SPARSE_MMA_MASK
	.align		4
.L_29:
        /*00a8*/ 	.byte	0x03, 0x50
        /*00aa*/ 	.short	0x0000


	//----- nvinfo : EIATTR_MAXREG_COUNT
	.align		4
        /*00ac*/ 	.byte	0x03, 0x1b
        /*00ae*/ 	.short	0x00ff


	//----- nvinfo : EIATTR_EXIT_INSTR_OFFSETS
	.align		4
        /*00b0*/ 	.byte	0x04, 0x1c
        /*00b2*/ 	.short	(.L_31 - .L_30)


	//   ....[0]....
.L_30:
        /*00b4*/ 	.word	0x00000660


	//----- nvinfo : EIATTR_REQNTID
	.align		4
.L_31:
        /*00b8*/ 	.byte	0x04, 0x10
        /*00ba*/ 	.short	(.L_33 - .L_32)
.L_32:
        /*00bc*/ 	.word	0x00000080
        /*00c0*/ 	.word	0x00000001
        /*00c4*/ 	.word	0x00000001


	//----- nvinfo : EIATTR_CBANK_PARAM_SIZE
	.align		4
.L_33:
        /*00c8*/ 	.byte	0x03, 0x19
        /*00ca*/ 	.short	0x004c


	//----- nvinfo : EIATTR_PARAM_CBANK
	.align		4
        /*00cc*/ 	.byte	0x04, 0x0a
        /*00ce*/ 	.short	(.L_35 - .L_34)
	.align		4
.L_34:
        /*00d0*/ 	.word	index@(.nv.constant0.triton_poi_fused__unsafe_index_add_convolution_mul_relu_sub_27)
        /*00d4*/ 	.short	0x0210
        /*00d6*/ 	.short	0x004c


	//----- nvinfo : EIATTR_SW_WAR
	.align		4
.L_35:
        /*00d8*/ 	.byte	0x04, 0x36
        /*00da*/ 	.short	(.L_37 - .L_36)
.L_36:
        /*00dc*/ 	.word	0x00000008
.L_37:


//--------------------- .nv.callgraph             --------------------------
	.section	.nv.callgraph,"",@"SHT_CUDA_CALLGRAPH"
	.align	4
	.sectionentsize	8
	.align		4
        /*0000*/ 	.word	0x00000000
	.align		4
        /*0004*/ 	.word	0xffffffff
	.align		4
        /*0008*/ 	.word	0x00000000
	.align		4
        /*000c*/ 	.word	0xfffffffe
	.align		4
        /*0010*/ 	.word	0x00000000
	.align		4
        /*0014*/ 	.word	0xfffffffd
	.align		4
        /*0018*/ 	.word	0x00000000
	.align		4
        /*001c*/ 	.word	0xfffffffc


//--------------------- .text.triton_poi_fused__unsafe_index_add_convolution_mul_relu_sub_27 --------------------------
	.section	.text.triton_poi_fused__unsafe_index_add_convolution_mul_relu_sub_27,"ax",@progbits
	.align	128
        .global         triton_poi_fused__unsafe_index_add_convolution_mul_relu_sub_27
        .type           triton_poi_fused__unsafe_index_add_convolution_mul_relu_sub_27,@function
        .size           triton_poi_fused__unsafe_index_add_convolution_mul_relu_sub_27,(.L_x_1 - triton_poi_fused__unsafe_index_add_convolution_mul_relu_sub_27)
        .other          triton_poi_fused__unsafe_index_add_convolution_mul_relu_sub_27,@"STO_CUDA_ENTRY STV_DEFAULT"
triton_poi_fused__unsafe_index_add_convolution_mul_relu_sub_27:
.text.triton_poi_fused__unsafe_index_add_convolution_mul_relu_sub_27:
[----:B------:R-:W-:Y:S01]  /*0000*/  LDC R1, c[0x0][0x28] ;  /* 0x00000a00ff017b82 */ /* 0x000fe20000000800 */
[----:B------:R-:W1:Y:S07]  /*0010*/  S2R R3, SR_TID.X ;  /* 0x0000000000037919 */ /* 0x000e6e0000002100 */
[----:B------:R-:W2:Y:S01]  /*0020*/  LDC.64 R8, c[0x0][0x210] ;  /* 0x00008400ff087b82 */ /* 0x000ea20000000a00 */
[----:B------:R-:W-:Y:S01]  /*0030*/  ULDC.64 UR4, c[0x0][0x208] ;  /* 0x0000820000047ab9 */ /* 0x000fe20000000a00 */
[----:B------:R-:W-:Y:S01]  /*0040*/  ULDC.64 UR6, c[0x0][0x220] ;  /* 0x0000880000067ab9 */ /* 0x000fe20000000a00 */
[----:B------:R-:W3:Y:S05]  /*0050*/  S2R R2, SR_CTAID.X ;  /* 0x0000000000027919 */ /* 0x000eea0000002500 */
[----:B------:R-:W4:Y:S08]  /*0060*/  LDC.64 R6, c[0x0][0x218] ;  /* 0x00008600ff067b82 */ /* 0x000f300000000a00 */
[----:B------:R-:W5:Y:S08]  /*0070*/  LDC.64 R14, c[0x0][0x240] ;  /* 0x00009000ff0e7b82 */ /* 0x000f700000000a00 */
[----:B------:R-:W4:Y:S01]  /*0080*/  LDC.64 R10, c[0x0][0x230] ;  /* 0x00008c00ff0a7b82 */ /* 0x000f220000000a00 */
[----:B-1----:R-:W-:-:S05]  /*0090*/  LOP3.LUT R3, R3, 0x7f, RZ, 0xc0, !PT ;  /* 0x0000007f03037812 */ /* 0x002fca00078ec0ff */
[----:B---3--:R-:W-:-:S05]  /*00a0*/  IMAD R0, R2, 0x80, R3 ;  /* 0x0000008002007824 */ /* 0x008fca00078e0203 */
[----:B------:R-:W-:-:S04]  /*00b0*/  SHF.R.S32.HI R3, RZ, 0x1f, R0 ;  /* 0x0000001fff037819 */ /* 0x000fc80000011400 */
[----:B------:R-:W-:-:S04]  /*00c0*/  LEA.HI R3, R3, R0, RZ, 0x6 ;  /* 0x0000000003037211 */ /* 0x000fc800078f30ff */
[----:B------:R-:W-:-:S04]  /*00d0*/  SHF.R.S32.HI R4, RZ, 0x6, R3 ;  /* 0x00000006ff047819 */ /* 0x000fc80000011403 */
[----:B------:R-:W-:-:S04]  /*00e0*/  LEA.HI R5, R4, R4, RZ, 0x6 ;  /* 0x0000000404057211 */ /* 0x000fc800078f30ff */
[----:B------:R-:W-:-:S05]  /*00f0*/  LOP3.LUT R5, R5, 0xffffffc0, RZ, 0xc0, !PT ;  /* 0xffffffc005057812 */ /* 0x000fca00078ec0ff */
[----:B------:R-:W-:Y:S01]  /*0100*/  IMAD.IADD R4, R4, 0x1, -R5 ;  /* 0x0000000104047824 */ /* 0x000fe200078e0a05 */
[----:B------:R-:W-:-:S03]  /*0110*/  LOP3.LUT R5, R3, 0xffffffc0, RZ, 0xc0, !PT ;  /* 0xffffffc003057812 */ /* 0x000fc600078ec0ff */
[----:B--2---:R-:W-:-:S04]  /*0120*/  IMAD.WIDE R8, R4, 0x8, R8 ;  /* 0x0000000804087825 */ /* 0x004fc800078e0208 */
[----:B------:R-:W-:Y:S02]  /*0130*/  IMAD.IADD R5, R0, 0x1, -R5 ;  /* 0x0000000100057824 */ /* 0x000fe400078e0a05 */
[----:B------:R-:W2:Y:S02]  /*0140*/  LDG.E.EL.64 R8, desc[UR4][R8.64] ;  /* 0x0000000408087981 */ /* 0x000ea4000c2e1b00 */
[----:B----4-:R-:W-:-:S06]  /*0150*/  IMAD.WIDE R12, R5, 0x8, R6 ;  /* 0x00000008050c7825 */ /* 0x010fcc00078e0206 */
[----:B------:R-:W3:Y:S01]  /*0160*/  LDG.E.EL.64 R12, desc[UR4][R12.64] ;  /* 0x000000040c0c7981 */ /* 0x000ee2000c2e1b00 */
[----:B-----5:R-:W-:-:S04]  /*0170*/  IMAD.WIDE R6, R4, 0x8, R14 ;  /* 0x0000000804067825 */ /* 0x020fc800078e020e */
[----:B0-----:R-:W-:Y:S02]  /*0180*/  IMAD.WIDE R10, R5, 0x8, R10 ;  /* 0x00000008050a7825 */ /* 0x001fe400078e020a */
[----:B------:R-:W4:Y:S04]  /*0190*/  LDG.E.EL.64 R6, desc[UR4][R6.64] ;  /* 0x0000000406067981 */ /* 0x000f28000c2e1b00 */
[----:B------:R-:W5:Y:S01]  /*01a0*/  LDG.E.EL.64 R10, desc[UR4][R10.64] ;  /* 0x000000040a0a7981 */ /* 0x000f62000c2e1b00 */
[----:B------:R-:W-:Y:S02]  /*01b0*/  SHF.R.S32.HI R2, RZ, 0x18, R2 ;  /* 0x00000018ff027819 */ /* 0x000fe40000011402 */
[----:B--2---:R-:W-:-:S04]  /*01c0*/  SHF.R.U32.HI R3, RZ, 0x1b, R9 ;  /* 0x0000001bff037819 */ /* 0x004fc80000011609 */
[----:B------:R-:W-:Y:S02]  /*01d0*/  LOP3.LUT R3, R3, 0x10, RZ, 0xc0, !PT ;  /* 0x0000001003037812 */ /* 0x000fe400078ec0ff */
[----:B---3--:R-:W-:Y:S02]  /*01e0*/  SHF.R.U32.HI R17, RZ, 0x19, R13 ;  /* 0x00000019ff117819 */ /* 0x008fe4000001160d */
[----:B------:R-:W-:Y:S02]  /*01f0*/  IADD3 R14, P0, R8, R3, RZ ;  /* 0x00000003080e7210 */ /* 0x000fe40007f1e0ff */
[C---:B------:R-:W-:Y:S02]  /*0200*/  LEA R8, P1, R12.reuse, UR6, 0x2 ;  /* 0x000000060c087c11 */ /* 0x040fe4000f8210ff */
[----:B------:R-:W-:Y:S01]  /*0210*/  LOP3.LUT R17, R17, 0x40, RZ, 0xc0, !PT ;  /* 0x0000004011117812 */ /* 0x000fe200078ec0ff */
[----:B------:R-:W-:Y:S01]  /*0220*/  IMAD.X R15, RZ, RZ, R9, P0 ;  /* 0x000000ffff0f7224 */ /* 0x000fe200000e0609 */
[----:B------:R-:W-:Y:S01]  /*0230*/  LEA.HI.X R16, R12, UR7, R13, 0x2, P1 ;  /* 0x000000070c107c11 */ /* 0x000fe200088f140d */
[----:B------:R-:W-:Y:S01]  /*0240*/  IMAD.SHL.U32 R12, R14, 0x40, RZ ;  /* 0x000000400e0c7824 */ /* 0x000fe200078e00ff */
[----:B------:R-:W-:-:S02]  /*0250*/  IADD3 R17, P0, R17, R8, RZ ;  /* 0x0000000811117210 */ /* 0x000fc40007f1e0ff */
[----:B----4-:R-:W-:Y:S02]  /*0260*/  SHF.R.U32.HI R21, RZ, 0x1b, R7 ;  /* 0x0000001bff157819 */ /* 0x010fe40000011607 */
[----:B------:R-:W-:Y:S01]  /*0270*/  SGXT R9, R2, 0x1 ;  /* 0x000000010209781a */ /* 0x000fe20000000200 */
[----:B------:R-:W-:Y:S01]  /*0280*/  IMAD.X R16, RZ, RZ, R16, P0 ;  /* 0x000000ffff107224 */ /* 0x000fe200000e0610 */
[----:B------:R-:W-:Y:S01]  /*0290*/  SHF.L.U64.HI R13, R14, 0x6, R15 ;  /* 0x000000060e0d7819 */ /* 0x000fe2000001020f */
[----:B------:R-:W0:Y:S01]  /*02a0*/  LDC.64 R2, c[0x0][0x228] ;  /* 0x00008a00ff027b82 */ /* 0x000e220000000a00 */
[----:B------:R-:W-:Y:S02]  /*02b0*/  IADD3 R14, P0, R12, R17, RZ ;  /* 0x000000110c0e7210 */ /* 0x000fe40007f1e0ff */
[----:B------:R-:W-:Y:S02]  /*02c0*/  LOP3.LUT R21, R21, 0x10, RZ, 0xc0, !PT ;  /* 0x0000001015157812 */ /* 0x000fe400078ec0ff */
[----:B------:R-:W-:Y:S01]  /*02d0*/  LEA.HI R9, R9, R0, RZ, 0xc ;  /* 0x0000000009097211 */ /* 0x000fe200078f60ff */
[----:B------:R-:W-:Y:S01]  /*02e0*/  IMAD.X R15, R13, 0x1, R16, P0 ;  /* 0x000000010d0f7824 */ /* 0x000fe200000e0610 */
[----:B-----5:R-:W-:-:S02]  /*02f0*/  SHF.R.U32.HI R8, RZ, 0x19, R11 ;  /* 0x00000019ff087819 */ /* 0x020fc4000001160b */
[----:B------:R-:W-:Y:S02]  /*0300*/  IADD3 R21, P1, R6, R21, RZ ;  /* 0x0000001506157210 */ /* 0x000fe40007f3e0ff */
[----:B------:R-:W-:Y:S02]  /*0310*/  LEA R23, P0, R10, UR6, 0x2 ;  /* 0x000000060a177c11 */ /* 0x000fe4000f8010ff */
[----:B------:R-:W-:Y:S01]  /*0320*/  SHF.R.S32.HI R9, RZ, 0xc, R9 ;  /* 0x0000000cff097819 */ /* 0x000fe20000011409 */
[----:B------:R-:W-:Y:S01]  /*0330*/  IMAD.X R6, RZ, RZ, R7, P1 ;  /* 0x000000ffff067224 */ /* 0x000fe200008e0607 */
[----:B------:R-:W-:Y:S02]  /*0340*/  LOP3.LUT R8, R8, 0x40, RZ, 0xc0, !PT ;  /* 0x0000004008087812 */ /* 0x000fe400078ec0ff */
[----:B------:R-:W-:Y:S01]  /*0350*/  LEA.HI.X R20, R10, UR7, R11, 0x2, P0 ;  /* 0x000000070a147c11 */ /* 0x000fe200080f140b */
[----:B------:R-:W-:Y:S01]  /*0360*/  IMAD.SHL.U32 R9, R9, 0x100, RZ ;  /* 0x0000010009097824 */ /* 0x000fe200078e00ff */
[----:B------:R-:W-:Y:S01]  /*0370*/  IADD3 R7, P0, R8, R23, RZ ;  /* 0x0000001708077210 */ /* 0x000fe20007f1e0ff */
[C---:B------:R-:W-:Y:S01]  /*0380*/  IMAD.SHL.U32 R10, R21.reuse, 0x40, RZ ;  /* 0x00000040150a7824 */ /* 0x040fe200078e00ff */
[----:B------:R-:W-:Y:S01]  /*0390*/  SHF.L.U64.HI R21, R21, 0x6, R6 ;  /* 0x0000000615157819 */ /* 0x000fe20000010206 */
[----:B------:R-:W-:Y:S01]  /*03a0*/  IMAD.WIDE R18, R9, 0x4, R14 ;  /* 0x0000000409127825 */ /* 0x000fe200078e020e */
[----:B0-----:R-:W2:Y:S03]  /*03b0*/  LDG.E R3, desc[UR4][R2.64] ;  /* 0x0000000402037981 */ /* 0x001ea6000c1e1900 */
[----:B------:R-:W-:Y:S01]  /*03c0*/  IMAD.X R20, RZ, RZ, R20, P0 ;  /* 0x000000ffff147224 */ /* 0x000fe200000e0614 */
[----:B------:R-:W-:Y:S01]  /*03d0*/  IADD3 R14, P0, R7, R12, RZ ;  /* 0x0000000c070e7210 */ /* 0x000fe20007f1e0ff */
[----:B------:R-:W2:Y:S01]  /*03e0*/  LDG.E.EL R8, desc[UR4][R18.64] ;  /* 0x0000000412087981 */ /* 0x000ea2000c2e1900 */
[----:B------:R-:W-:-:S02]  /*03f0*/  IADD3 R6, P1, R10, R17, RZ ;  /* 0x000000110a067210 */ /* 0x000fc40007f3e0ff */
[----:B------:R-:W-:Y:S01]  /*0400*/  IADD3 R12, P2, R10, R7, RZ ;  /* 0x000000070a0c7210 */ /* 0x000fe20007f5e0ff */
[----:B------:R-:W-:Y:S01]  /*0410*/  IMAD.X R15, R20, 0x1, R13, P0 ;  /* 0x00000001140f7824 */ /* 0x000fe200000e060d */
[----:B------:R-:W0:Y:S01]  /*0420*/  LDC.64 R10, c[0x0][0x238] ;  /* 0x00008e00ff0a7b82 */ /* 0x000e220000000a00 */
[C---:B------:R-:W-:Y:S02]  /*0430*/  IMAD.X R7, R21.reuse, 0x1, R16, P1 ;  /* 0x0000000115077824 */ /* 0x040fe400008e0610 */
[----:B------:R-:W-:Y:S02]  /*0440*/  IMAD.X R13, R21, 0x1, R20, P2 ;  /* 0x00000001150d7824 */ /* 0x000fe400010e0614 */
[----:B------:R-:W-:-:S03]  /*0450*/  IMAD.WIDE R6, R9, 0x4, R6 ;  /* 0x0000000409067825 */ /* 0x000fc600078e0206 */
[----:B------:R-:W1:Y:S01]  /*0460*/  LDC.64 R16, c[0x0][0x248] ;  /* 0x00009200ff107b82 */ /* 0x000e620000000a00 */
[C---:B------:R-:W-:Y:S02]  /*0470*/  IMAD.WIDE R14, R9.reuse, 0x4, R14 ;  /* 0x00000004090e7825 */ /* 0x040fe400078e020e */
[----:B------:R-:W3:Y:S02]  /*0480*/  LDG.E.EL R6, desc[UR4][R6.64] ;  /* 0x0000000406067981 */ /* 0x000ee4000c2e1900 */
[----:B------:R-:W-:Y:S02]  /*0490*/  IMAD.WIDE R12, R9, 0x4, R12 ;  /* 0x00000004090c7825 */ /* 0x000fe400078e020c */
[----:B------:R-:W4:Y:S04]  /*04a0*/  LDG.E.EL R14, desc[UR4][R14.64] ;  /* 0x000000040e0e7981 */ /* 0x000f28000c2e1900 */
[----:B------:R-:W5:Y:S01]  /*04b0*/  LDG.E.EL R12, desc[UR4][R12.64] ;  /* 0x000000040c0c7981 */ /* 0x000f62000c2e1900 */
[----:B0-----:R-:W-:-:S06]  /*04c0*/  IMAD.WIDE R10, R5, 0x4, R10 ;  /* 0x00000004050a7825 */ /* 0x001fcc00078e020a */
[----:B------:R-:W5:Y:S01]  /*04d0*/  LDG.E.EL R10, desc[UR4][R10.64] ;  /* 0x000000040a0a7981 */ /* 0x000f62000c2e1900 */
[----:B-1----:R-:W-:Y:S02]  /*04e0*/  IMAD.WIDE R16, R4, 0x4, R16 ;  /* 0x0000000404107825 */ /* 0x002fe400078e0210 */
[----:B------:R-:W0:Y:S04]  /*04f0*/  LDC.64 R4, c[0x0][0x250] ;  /* 0x00009400ff047b82 */ /* 0x000e280000000a00 */
[----:B------:R-:W5:Y:S01]  /*0500*/  LDG.E.EL R16, desc[UR4][R16.64] ;  /* 0x0000000410107981 */ /* 0x000f62000c2e1900 */
[C---:B--2---:R-:W-:Y:S01]  /*0510*/  FSETP.GEU.AND P1, PT, R3.reuse, -R8, PT ;  /* 0x800000080300720b */ /* 0x044fe20003f2e000 */
[C---:B------:R-:W-:Y:S01]  /*0520*/  FADD R8, R3.reuse, R8 ;  /* 0x0000000803087221 */ /* 0x040fe20000000000 */
[C---:B---3--:R-:W-:Y:S01]  /*0530*/  FSETP.GEU.AND P0, PT, R3.reuse, -R6, PT ;  /* 0x800000060300720b */ /* 0x048fe20003f0e000 */
[C---:B------:R-:W-:Y:S01]  /*0540*/  FADD R6, R3.reuse, R6 ;  /* 0x0000000603067221 */ /* 0x040fe20000000000 */
[C---:B----4-:R-:W-:Y:S01]  /*0550*/  FSETP.GEU.AND P3, PT, R3.reuse, -R14, PT ;  /* 0x8000000e0300720b */ /* 0x050fe20003f6e000 */
[C---:B------:R-:W-:Y:S01]  /*0560*/  FADD R14, R3.reuse, R14 ;  /* 0x0000000e030e7221 */ /* 0x040fe20000000000 */
[C---:B-----5:R-:W-:Y:S01]  /*0570*/  FADD R2, R3.reuse, R12 ;  /* 0x0000000c03027221 */ /* 0x060fe20000000000 */
[----:B------:R-:W-:-:S02]  /*0580*/  FSETP.GEU.AND P2, PT, R3, -R12, PT ;  /* 0x8000000c0300720b */ /* 0x000fc40003f4e000 */
[----:B------:R-:W-:Y:S02]  /*0590*/  FSEL R3, R8, RZ, P1 ;  /* 0x000000ff08037208 */ /* 0x000fe40000800000 */
[----:B------:R-:W-:Y:S02]  /*05a0*/  FSEL R7, R6, RZ, P0 ;  /* 0x000000ff06077208 */ /* 0x000fe40000000000 */
[----:B------:R-:W-:Y:S02]  /*05b0*/  FSEL R14, R14, RZ, P3 ;  /* 0x000000ff0e0e7208 */ /* 0x000fe40001800000 */
[----:B------:R-:W-:-:S03]  /*05c0*/  FSEL R2, R2, RZ, P2 ;  /* 0x000000ff02027208 */ /* 0x000fc60001000000 */
[----:B------:R-:W-:Y:S02]  /*05d0*/  FADD R14, -R3, R14 ;  /* 0x0000000e030e7221 */ /* 0x000fe40000000100 */
[----:B------:R-:W-:Y:S02]  /*05e0*/  FADD R2, -R7, R2 ;  /* 0x0000000207027221 */ /* 0x000fe40000000100 */
[C---:B------:R-:W-:Y:S02]  /*05f0*/  FFMA R3, R10.reuse, R14, R3 ;  /* 0x0000000e0a037223 */ /* 0x040fe40000000003 */
[----:B------:R-:W-:Y:S01]  /*0600*/  FFMA R2, R10, R2, R7 ;  /* 0x000000020a027223 */ /* 0x000fe20000000007 */
[----:B------:R-:W-:-:S03]  /*0610*/  IMAD R7, R0, 0x11, RZ ;  /* 0x0000001100077824 */ /* 0x000fc600078e02ff */
[----:B------:R-:W-:Y:S01]  /*0620*/  FADD R2, -R3, R2 ;  /* 0x0000000203027221 */ /* 0x000fe20000000100 */
[----:B0-----:R-:W-:-:S04]  /*0630*/  IMAD.WIDE R4, R7, 0x4, R4 ;  /* 0x0000000407047825 */ /* 0x001fc800078e0204 */
[----:B------:R-:W-:-:S05]  /*0640*/  FFMA R3, R16, R2, R3 ;  /* 0x0000000210037223 */ /* 0x000fca0000000003 */
[----:B------:R-:W-:Y:S01]  /*0650*/  STG.E desc[UR4][R4.64], R3 ;  /* 0x0000000304007986 */ /* 0x000fe2000c101904 */
[----:B------:R-:W-:Y:S05]  /*0660*/  EXIT ;  /* 0x000000000000794d */ /* 0x000fea0003800000 */
.L_x_0:
[----:B------:R-:W-:-:S00]  /*0670*/  BRA `(.L_x_0) ;  /* 0xfffffffc00fc7947 */ /* 0x000fc0000383ffff */
[----:B------:R-:W-:-:S00]  /*0680*/  NOP ;  /* 0x0000000000007918 */ /* 0x000fc00000000000 */
[----:B------:R-:W-:-:S00]  /*0690*/  NOP ;  /* 0x0000000000007918 */ /* 0x000fc00000000000 */
[----:B------:R-:W-:-:S00]  /*06a0*/  NOP ;  /* 0x0000000000007918 */ /* 0x000fc00000000000 */
[----:B------:R-:W-:-:S00]  /*06b0*/  NOP ;  /* 0x0000000000007918 */ /* 0x000fc00000000000 */
[----:B------:R-:W-:-:S00]  /*06c0*/  NOP ;  /* 0x0000000000007918 */ /* 0x000fc00000000000 */
[----:B------:R-:W-:-:S00]  /*06d0*/  NOP ;  /* 0x0000000000007918 */ /* 0x000fc00000000000 */
[----:B------:R-:W-:-:S00]  /*06e0*/  NOP ;  /* 0x0000000000007918 */ /* 0x000fc00000000000 */
[----:B------:R-:W-:-:S00]  /*06f0*/  NOP ;  /* 0x0000000000007918 */ /* 0x000fc00000000000 */
.L_x_1:


//--------------------- .nv.constant0.triton_poi_fused__unsafe_index_add_convolution_mul_relu_sub_27 --------------------------
	.section	.nv.constant0.triton_poi_fused__unsafe_index_add_convolution_mul_relu_sub_27,"a",@progbits
	.sectionflags	@""
	.align	4
.nv.constant0.triton_poi_fused__unsafe_index_add_convolution_mul_relu_sub_27:
	.zero		604
